//
// Generated by NVIDIA NVVM Compiler
//
// Compiler Build ID: CL-36424714
// Cuda compilation tools, release 13.0, V13.0.88
// Based on NVVM 20.0.0
//

.version 9.0
.target sm_100
.address_size 64

	// .globl	_Z10transponerPfS_i

.visible .entry _Z10transponerPfS_i(
	.param .u64 .ptr .align 1 _Z10transponerPfS_i_param_0,
	.param .u64 .ptr .align 1 _Z10transponerPfS_i_param_1,
	.param .u32 _Z10transponerPfS_i_param_2
)
{
	.reg .pred 	%p<2>;
	.reg .b32 	%r<11>;
	.reg .b32 	%f<2>;
	.reg .b64 	%rd<9>;

	ld.param.u64 	%rd1, [_Z10transponerPfS_i_param_0];
	ld.param.u64 	%rd2, [_Z10transponerPfS_i_param_1];
	ld.param.u32 	%r2, [_Z10transponerPfS_i_param_2];
	mov.u32 	%r3, %tid.x;
	mov.u32 	%r4, %ctaid.x;
	mov.u32 	%r5, %ntid.x;
	mad.lo.s32 	%r1, %r4, %r5, %r3;
	mul.lo.s32 	%r6, %r2, %r2;
	setp.ge.s32 	%p1, %r1, %r6;
	@%p1 bra 	$L__BB0_2;
	cvta.to.global.u64 	%rd3, %rd1;
	cvta.to.global.u64 	%rd4, %rd2;
	div.s32 	%r7, %r1, %r2;
	mul.lo.s32 	%r8, %r7, %r2;
	sub.s32 	%r9, %r1, %r8;
	mul.wide.s32 	%rd5, %r1, 4;
	add.s64 	%rd6, %rd3, %rd5;
	ld.global.f32 	%f1, [%rd6];
	mad.lo.s32 	%r10, %r9, %r2, %r7;
	mul.wide.s32 	%rd7, %r10, 4;
	add.s64 	%rd8, %rd4, %rd7;
	st.global.f32 	[%rd8], %f1;
$L__BB0_2:
	ret;

}


// ===== COMPILED SASS (sm_100) =====

	.target	sm_100

	.elftype	@"ET_EXEC"


//--------------------- .note.nv.tkinfo           --------------------------
	.section	.note.nv.tkinfo,"",@"SHT_NOTE"
	.sectionflags	@"SHF_NOTE_NV_TKINFO"
	.tkinfo
        /*0018*/ 	.word	0x00000002
        /*0030*/ 	.string	""
        /*0030*/ 	.string	"ptxas"
        /*0030*/ 	.string	"Cuda compilation tools, release 13.0, V13.0.88"
        /*0030*/ 	.string	"Build cuda_13.0.r13.0/compiler.36424714_0"
        /*0030*/ 	.string	"-arch sm_100 -m 64 "



//--------------------- .note.nv.cuinfo           --------------------------
	.section	.note.nv.cuinfo,"",@"SHT_NOTE"
	.sectionflags	@"SHF_NOTE_NV_CUINFO"
        /*0018*/ 	.short	0x0002
        /*001a*/ 	.short	0x0064
        /*001c*/ 	.short	0x0082
	.zero		2


//--------------------- .nv.info                  --------------------------
	.section	.nv.info,"",@"SHT_CUDA_INFO"
	.align	4


	//----- nvinfo : EIATTR_REGCOUNT
	.align		4
        /*0000*/ 	.byte	0x04, 0x2f
        /*0002*/ 	.short	(.L_1 - .L_0)
	.align		4
.L_0:
        /*0004*/ 	.word	index@(_Z10transponerPfS_i)
        /*0008*/ 	.word	0x00000010


	//----- nvinfo : EIATTR_FRAME_SIZE
	.align		4
.L_1:
        /*000c*/ 	.byte	0x04, 0x11
        /*000e*/ 	.short	(.L_3 - .L_2)
	.align		4
.L_2:
        /*0010*/ 	.word	index@(_Z10transponerPfS_i)
        /*0014*/ 	.word	0x00000000


	//----- nvinfo : EIATTR_MIN_STACK_SIZE
	.align		4
.L_3:
        /*0018*/ 	.byte	0x04, 0x12
        /*001a*/ 	.short	(.L_5 - .L_4)
	.align		4
.L_4:
        /*001c*/ 	.word	index@(_Z10transponerPfS_i)
        /*0020*/ 	.word	0x00000000
.L_5:


//--------------------- .nv.compat                --------------------------
	.section	.nv.compat,"",@"SHT_CUDA_COMPAT_INFO"
	.align	4
        /*0000*/ 	.byte	0x02, 0x09, 0x00, 0x00, 0x02, 0x02, 0x01, 0x00, 0x02, 0x05, 0x05, 0x00, 0x03, 0x07, 0x01, 0x01
        /*0010*/ 	.byte	0x02, 0x03, 0x00, 0x00, 0x02, 0x06, 0x01, 0x00, 0x04, 0x0b, 0x08, 0x00, 0x09, 0x00, 0x00, 0x00
        /*0020*/ 	.byte	0x00, 0x00, 0x00, 0x00


//--------------------- .nv.info._Z10transponerPfS_i --------------------------
	.section	.nv.info._Z10transponerPfS_i,"",@"SHT_CUDA_INFO"
	.sectionflags	@""
	.align	4


	//----- nvinfo : EIATTR_CUDA_API_VERSION
	.align		4
        /*0000*/ 	.byte	0x04, 0x37
        /*0002*/ 	.short	(.L_7 - .L_6)
.L_6:
        /*0004*/ 	.word	0x00000082


	//----- nvinfo : EIATTR_KPARAM_INFO
	.align		4
.L_7:
        /*0008*/ 	.byte	0x04, 0x17
        /*000a*/ 	.short	(.L_9 - .L_8)
.L_8:
        /*000c*/ 	.word	0x00000000
        /*0010*/ 	.short	0x0002
        /*0012*/ 	.short	0x0010
        /*0014*/ 	.byte	0x00, 0xf0, 0x11, 0x00


	//----- nvinfo : EIATTR_KPARAM_INFO
	.align		4
.L_9:
        /*0018*/ 	.byte	0x04, 0x17
        /*001a*/ 	.short	(.L_11 - .L_10)
.L_10:
        /*001c*/ 	.word	0x00000000
        /*0020*/ 	.short	0x0001
        /*0022*/ 	.short	0x0008
        /*0024*/ 	.byte	0x00, 0xf5, 0x21, 0x00


	//----- nvinfo : EIATTR_KPARAM_INFO
	.align		4
.L_11:
        /*0028*/ 	.byte	0x04, 0x17
        /*002a*/ 	.short	(.L_13 - .L_12)
.L_12:
        /*002c*/ 	.word	0x00000000
        /*0030*/ 	.short	0x0000
        /*0032*/ 	.short	0x0000
        /*0034*/ 	.byte	0x00, 0xf5, 0x21, 0x00


	//----- nvinfo : EIATTR_SPARSE_MMA_MASK
	.align		4
.L_13:
        /*0038*/ 	.byte	0x03, 0x50
        /*003a*/ 	.short	0x0000


	//----- nvinfo : EIATTR_MAXREG_COUNT
	.align		4
        /*003c*/ 	.byte	0x03, 0x1b
        /*003e*/ 	.short	0x00ff


	//----- nvinfo : EIATTR_MERCURY_ISA_VERSION
	.align		4
        /*0040*/ 	.byte	0x03, 0x5f
        /*0042*/ 	.short	0x0101


	//----- nvinfo : EIATTR_VRC_CTA_INIT_COUNT
	.align		4
        /*0044*/ 	.byte	0x02, 0x4a
	.zero		1
	.zero		1


	//----- nvinfo : EIATTR_EXIT_INSTR_OFFSETS
	.align		4
        /*0048*/ 	.byte	0x04, 0x1c
        /*004a*/ 	.short	(.L_15 - .L_14)


	//   ....[0]....
.L_14:
        /*004c*/ 	.word	0x00000080


	//   ....[1]....
        /*0050*/ 	.word	0x000002a0


	//----- nvinfo : EIATTR_CBANK_PARAM_SIZE
	.align		4
.L_15:
        /*0054*/ 	.byte	0x03, 0x19
        /*0056*/ 	.short	0x0014


	//----- nvinfo : EIATTR_PARAM_CBANK
	.align		4
        /*0058*/ 	.byte	0x04, 0x0a
        /*005a*/ 	.short	(.L_17 - .L_16)
	.align		4
.L_16:
        /*005c*/ 	.word	index@(.nv.constant0._Z10transponerPfS_i)
        /*0060*/ 	.short	0x0380
        /*0062*/ 	.short	0x0014


	//----- nvinfo : EIATTR_SW_WAR
	.align		4
.L_17:
        /*0064*/ 	.byte	0x04, 0x36
        /*0066*/ 	.short	(.L_19 - .L_18)
.L_18:
        /*0068*/ 	.word	0x00000008
.L_19:


//--------------------- .nv.callgraph             --------------------------
	.section	.nv.callgraph,"",@"SHT_CUDA_CALLGRAPH"
	.align	4
	.sectionentsize	8
	.align		4
        /*0000*/ 	.word	0x00000000
	.align		4
        /*0004*/ 	.word	0xffffffff
	.align		4
        /*0008*/ 	.word	0x00000000
	.align		4
        /*000c*/ 	.word	0xfffffffe
	.align		4
        /*0010*/ 	.word	0x00000000
	.align		4
        /*0014*/ 	.word	0xfffffffd
	.align		4
        /*0018*/ 	.word	0x00000000
	.align		4
        /*001c*/ 	.word	0xfffffffc


//--------------------- .text._Z10transponerPfS_i --------------------------
	.section	.text._Z10transponerPfS_i,"ax",@progbits
	.align	128
        .global         _Z10transponerPfS_i
        .type           _Z10transponerPfS_i,@function
        .size           _Z10transponerPfS_i,(.L_x_1 - _Z10transponerPfS_i)
        .other          _Z10transponerPfS_i,@"STO_CUDA_ENTRY STV_DEFAULT"
_Z10transponerPfS_i:
.text._Z10transponerPfS_i:
[----:B------:R-:W-:Y:S01]  /*0000*/  LDC R1, c[0x0][0x37c] ;  /* 0x0000df00ff017b82 */ /* 0x000fe20000000800 */
[----:B------:R-:W0:Y:S07]  /*0010*/  S2R R7, SR_TID.X ;  /* 0x0000000000077919 */ /* 0x000e2e0000002100 */
[----:B------:R-:W0:Y:S08]  /*0020*/  S2UR UR4, SR_CTAID.X ;  /* 0x00000000000479c3 */ /* 0x000e300000002500 */
[----:B------:R-:W0:Y:S08]  /*0030*/  LDC R2, c[0x0][0x360] ;  /* 0x0000d800ff027b82 */ /* 0x000e300000000800 */
[----:B------:R-:W1:Y:S01]  /*0040*/  LDC R0, c[0x0][0x390] ;  /* 0x0000e400ff007b82 */ /* 0x000e620000000800 */
[----:B0-----:R-:W-:-:S02]  /*0050*/  IMAD R7, R2, UR4, R7 ;  /* 0x0000000402077c24 */ /* 0x001fc4000f8e0207 */
[----:B-1----:R-:W-:-:S05]  /*0060*/  IMAD R2, R0, R0, RZ ;  /* 0x0000000000027224 */ /* 0x002fca00078e02ff */
[----:B------:R-:W-:-:S13]  /*0070*/  ISETP.GE.AND P0, PT, R7, R2, PT ;  /* 0x000000020700720c */ /* 0x000fda0003f06270 */
[----:B------:R-:W-:Y:S05]  /*0080*/  @P0 EXIT ;  /* 0x000000000000094d */ /* 0x000fea0003800000 */
[----:B------:R-:W0:Y:S01]  /*0090*/  LDC.64 R2, c[0x0][0x380] ;  /* 0x0000e000ff027b82 */ /* 0x000e220000000a00 */
[----:B------:R-:W1:Y:S01]  /*00a0*/  LDCU.64 UR4, c[0x0][0x358] ;  /* 0x00006b00ff0477ac */ /* 0x000e620008000a00 */
[----:B0-----:R-:W-:-:S05]  /*00b0*/  IMAD.WIDE R2, R7, 0x4, R2 ;  /* 0x0000000407027825 */ /* 0x001fca00078e0202 */
[----:B-1----:R0:W2:Y:S01]  /*00c0*/  LDG.E R9, desc[UR4][R2.64] ;  /* 0x0000000402097981 */ /* 0x0020a2000c1e1900 */
[----:B------:R-:W-:-:S04]  /*00d0*/  IABS R11, R0 ;  /* 0x00000000000b7213 */ /* 0x000fc80000000000 */
[----:B------:R-:W1:Y:S01]  /*00e0*/  I2F.RP R6, R11 ;  /* 0x0000000b00067306 */ /* 0x000e620000209400 */
[----:B0-----:R-:W-:-:S07]  /*00f0*/  IABS R2, R7 ;  /* 0x0000000700027213 */ /* 0x001fce0000000000 */
[----:B-1----:R-:W0:Y:S02]  /*0100*/  MUFU.RCP R6, R6 ;  /* 0x0000000600067308 */ /* 0x002e240000001000 */
[----:B0-----:R-:W-:-:S06]  /*0110*/  IADD3 R4, PT, PT, R6, 0xffffffe, RZ ;  /* 0x0ffffffe06047810 */ /* 0x001fcc0007ffe0ff */
[----:B------:R0:W1:Y:S02]  /*0120*/  F2I.FTZ.U32.TRUNC.NTZ R5, R4 ;  /* 0x0000000400057305 */ /* 0x000064000021f000 */
[----:B0-----:R-:W-:Y:S01]  /*0130*/  IMAD.MOV.U32 R4, RZ, RZ, RZ ;  /* 0x000000ffff047224 */ /* 0x001fe200078e00ff */
[----:B-1----:R-:W-:-:S05]  /*0140*/  IADD3 R8, PT, PT, RZ, -R5, RZ ;  /* 0x80000005ff087210 */ /* 0x002fca0007ffe0ff */
[----:B------:R-:W-:-:S04]  /*0150*/  IMAD R13, R8, R11, RZ ;  /* 0x0000000b080d7224 */ /* 0x000fc800078e02ff */
[----:B------:R-:W-:-:S06]  /*0160*/  IMAD.HI.U32 R5, R5, R13, R4 ;  /* 0x0000000d05057227 */ /* 0x000fcc00078e0004 */
[----:B------:R-:W-:-:S05]  /*0170*/  IMAD.HI.U32 R5, R5, R2, RZ ;  /* 0x0000000205057227 */ /* 0x000fca00078e00ff */
[----:B------:R-:W-:-:S05]  /*0180*/  IADD3 R3, PT, PT, -R5, RZ, RZ ;  /* 0x000000ff05037210 */ /* 0x000fca0007ffe1ff */
[----:B------:R-:W-:-:S05]  /*0190*/  IMAD R2, R11, R3, R2 ;  /* 0x000000030b027224 */ /* 0x000fca00078e0202 */
[----:B------:R-:W-:-:S13]  /*01a0*/  ISETP.GT.U32.AND P2, PT, R11, R2, PT ;  /* 0x000000020b00720c */ /* 0x000fda0003f44070 */
[----:B------:R-:W-:Y:S01]  /*01b0*/  @!P2 IMAD.IADD R2, R2, 0x1, -R11 ;  /* 0x000000010202a824 */ /* 0x000fe200078e0a0b */
[----:B------:R-:W-:Y:S02]  /*01c0*/  @!P2 IADD3 R5, PT, PT, R5, 0x1, RZ ;  /* 0x000000010505a810 */ /* 0x000fe40007ffe0ff */
[----:B------:R-:W-:Y:S02]  /*01d0*/  ISETP.NE.AND P2, PT, R0, RZ, PT ;  /* 0x000000ff0000720c */ /* 0x000fe40003f45270 */
[----:B------:R-:W-:Y:S02]  /*01e0*/  ISETP.GE.U32.AND P0, PT, R2, R11, PT ;  /* 0x0000000b0200720c */ /* 0x000fe40003f06070 */
[----:B------:R-:W-:-:S04]  /*01f0*/  LOP3.LUT R2, R7, R0, RZ, 0x3c, !PT ;  /* 0x0000000007027212 */ /* 0x000fc800078e3cff */
[----:B------:R-:W-:Y:S02]  /*0200*/  ISETP.GE.AND P1, PT, R2, RZ, PT ;  /* 0x000000ff0200720c */ /* 0x000fe40003f26270 */
[----:B------:R-:W0:Y:S05]  /*0210*/  LDC.64 R2, c[0x0][0x388] ;  /* 0x0000e200ff027b82 */ /* 0x000e2a0000000a00 */
[----:B------:R-:W-:-:S06]  /*0220*/  @P0 VIADD R5, R5, 0x1 ;  /* 0x0000000105050836 */ /* 0x000fcc0000000000 */
[----:B------:R-:W-:Y:S02]  /*0230*/  @!P1 IADD3 R5, PT, PT, -R5, RZ, RZ ;  /* 0x000000ff05059210 */ /* 0x000fe40007ffe1ff */
[----:B------:R-:W-:-:S05]  /*0240*/  @!P2 LOP3.LUT R5, RZ, R0, RZ, 0x33, !PT ;  /* 0x00000000ff05a212 */ /* 0x000fca00078e33ff */
[----:B------:R-:W-:-:S04]  /*0250*/  IMAD.MOV R4, RZ, RZ, -R5 ;  /* 0x000000ffff047224 */ /* 0x000fc800078e0a05 */
[----:B------:R-:W-:-:S04]  /*0260*/  IMAD R7, R0, R4, R7 ;  /* 0x0000000400077224 */ /* 0x000fc800078e0207 */
[----:B------:R-:W-:-:S04]  /*0270*/  IMAD R7, R7, R0, R5 ;  /* 0x0000000007077224 */ /* 0x000fc800078e0205 */
[----:B0-----:R-:W-:-:S05]  /*0280*/  IMAD.WIDE R2, R7, 0x4, R2 ;  /* 0x0000000407027825 */ /* 0x001fca00078e0202 */
[----:B--2---:R-:W-:Y:S01]  /*0290*/  STG.E desc[UR4][R2.64], R9 ;  /* 0x0000000902007986 */ /* 0x004fe2000c101904 */
[----:B------:R-:W-:Y:S05]  /*02a0*/  EXIT ;  /* 0x000000000000794d */ /* 0x000fea0003800000 */
.L_x_0:
[----:B------:R-:W-:-:S00]  /*02b0*/  BRA `(.L_x_0) ;  /* 0xfffffffc00fc7947 */ /* 0x000fc0000383ffff */
[----:B------:R-:W-:-:S00]  /*02c0*/  NOP ;  /* 0x0000000000007918 */ /* 0x000fc00000000000 */
        /* <DEDUP_REMOVED lines=11> */
.L_x_1:


//--------------------- .nv.shared.reserved.0     --------------------------
	.section	.nv.shared.reserved.0,"aw",@nobits
	.weak		__nv_reservedSMEM_offset_0_alias
	.size		__nv_reservedSMEM_offset_0_alias, 0, 64
	.other		__nv_reservedSMEM_offset_0_alias,@"STO_CUDA_RESERVED_SHARED STV_DEFAULT"
__nv_reservedSMEM_offset_0_alias:
	.zero		0
	.zero		64


//--------------------- .nv.constant0._Z10transponerPfS_i --------------------------
	.section	.nv.constant0._Z10transponerPfS_i,"a",@progbits
	.sectionflags	@""
	.align	4
.nv.constant0._Z10transponerPfS_i:
	.zero		916


//--------------------- SYMBOLS --------------------------

	.type		.nv.reservedSmem.offset0,@object
	.size		.nv.reservedSmem.offset0,0x4
